	.headerflags	@"EF_CUDA_TEXMODE_UNIFIED EF_CUDA_64BIT_ADDRESS EF_CUDA_SM86 EF_CUDA_VIRTUAL_SM(EF_CUDA_SM86)"
	.elftype	@"ET_EXEC"


//--------------------- .nv.info                  --------------------------
	.section	.nv.info,"",@"SHT_CUDA_INFO"
	.align	4


	//----- nvinfo : EIATTR_REGCOUNT
	.align		4
        /*0000*/ 	.byte	0x04, 0x2f
        /*0002*/ 	.short	(.L_1 - .L_0)
	.align		4
.L_0:
        /*0004*/ 	.word	index@(triton_)
        /*0008*/ 	.word	0x0000000d


	//----- nvinfo : EIATTR_MAX_STACK_SIZE
	.align		4
.L_1:
        /*000c*/ 	.byte	0x04, 0x23
        /*000e*/ 	.short	(.L_3 - .L_2)
	.align		4
.L_2:
        /*0010*/ 	.word	index@(triton_)
        /*0014*/ 	.word	0x00000000


	//----- nvinfo : EIATTR_MIN_STACK_SIZE
	.align		4
.L_3:
        /*0018*/ 	.byte	0x04, 0x12
        /*001a*/ 	.short	(.L_5 - .L_4)
	.align		4
.L_4:
        /*001c*/ 	.word	index@(triton_)
        /*0020*/ 	.word	0x00000000


	//----- nvinfo : EIATTR_FRAME_SIZE
	.align		4
.L_5:
        /*0024*/ 	.byte	0x04, 0x11
        /*0026*/ 	.short	(.L_7 - .L_6)
	.align		4
.L_6:
        /*0028*/ 	.word	index@(triton_)
        /*002c*/ 	.word	0x00000000
.L_7:


//--------------------- .nv.info.triton_          --------------------------
	.section	.nv.info.triton_,"",@"SHT_CUDA_INFO"
	.align	4


	//----- nvinfo : EIATTR_CUDA_API_VERSION
	.align		4
        /*0000*/ 	.byte	0x04, 0x37
        /*0002*/ 	.short	(.L_9 - .L_8)
.L_8:
        /*0004*/ 	.word	0x0000007b


	//----- nvinfo : EIATTR_SW2861232_WAR
	.align		4
.L_9:
        /*0008*/ 	.byte	0x01, 0x35
	.zero		2


	//----- nvinfo : EIATTR_PARAM_CBANK
	.align		4
        /*000c*/ 	.byte	0x04, 0x0a
        /*000e*/ 	.short	(.L_11 - .L_10)
	.align		4
.L_10:
        /*0010*/ 	.word	index@(.nv.constant0.triton_)
        /*0014*/ 	.short	0x0160
        /*0016*/ 	.short	0x0014


	//----- nvinfo : EIATTR_CBANK_PARAM_SIZE
	.align		4
.L_11:
        /*0018*/ 	.byte	0x03, 0x19
        /*001a*/ 	.short	0x0014


	//----- nvinfo : EIATTR_KPARAM_INFO
	.align		4
        /*001c*/ 	.byte	0x04, 0x17
        /*001e*/ 	.short	(.L_13 - .L_12)
.L_12:
        /*0020*/ 	.word	0x00000000
        /*0024*/ 	.short	0x0002
        /*0026*/ 	.short	0x0010
        /*0028*/ 	.byte	0x00, 0xf0, 0x11, 0x00


	//----- nvinfo : EIATTR_KPARAM_INFO
	.align		4
.L_13:
        /*002c*/ 	.byte	0x04, 0x17
        /*002e*/ 	.short	(.L_15 - .L_14)
.L_14:
        /*0030*/ 	.word	0x00000000
        /*0034*/ 	.short	0x0001
        /*0036*/ 	.short	0x0008
        /*0038*/ 	.byte	0x00, 0xf0, 0x21, 0x00


	//----- nvinfo : EIATTR_KPARAM_INFO
	.align		4
.L_15:
        /*003c*/ 	.byte	0x04, 0x17
        /*003e*/ 	.short	(.L_17 - .L_16)
.L_16:
        /*0040*/ 	.word	0x00000000
        /*0044*/ 	.short	0x0000
        /*0046*/ 	.short	0x0000
        /*0048*/ 	.byte	0x00, 0xf0, 0x21, 0x00


	//----- nvinfo : EIATTR_MAXREG_COUNT
	.align		4
.L_17:
        /*004c*/ 	.byte	0x03, 0x1b
        /*004e*/ 	.short	0x00ff


	//----- nvinfo : EIATTR_EXIT_INSTR_OFFSETS
	.align		4
        /*0050*/ 	.byte	0x04, 0x1c
        /*0052*/ 	.short	(.L_19 - .L_18)


	//   ....[0]....
.L_18:
        /*0054*/ 	.word	0x000001e0


	//   ....[1]....
        /*0058*/ 	.word	0x00000270


	//----- nvinfo : EIATTR_MAX_THREADS
	.align		4
.L_19:
        /*005c*/ 	.byte	0x04, 0x05
        /*005e*/ 	.short	(.L_21 - .L_20)
.L_20:
        /*0060*/ 	.word	0x00000100
        /*0064*/ 	.word	0x00000001
        /*0068*/ 	.word	0x00000001
.L_21:


//--------------------- .nv.rel.action            --------------------------
	.section	.nv.rel.action,"",@"SHT_CUDA_RELOCINFO"
	.align	8
	.sectionentsize	8
        /*0000*/ 	.byte	0x73, 0x00, 0x00, 0x00, 0x00, 0x00, 0x00, 0x00, 0x00, 0x00, 0x00, 0x11, 0x25, 0x00, 0x05, 0x36


//--------------------- .nv.constant0.triton_     --------------------------
	.section	.nv.constant0.triton_,"a",@progbits
	.align	4
.nv.constant0.triton_:
	.zero		372


//--------------------- .text.triton_             --------------------------
	.section	.text.triton_,"ax",@progbits
	.sectionflags	@"SHF_BARRIERS=1"
	.sectioninfo	@"SHI_REGISTERS=13"
	.align	128
        .global         triton_
        .type           triton_,@function
        .size           triton_,(.L_x_1 - triton_)
        .other          triton_,@"STO_CUDA_ENTRY STV_DEFAULT"
triton_:
.text.triton_:
[----:B------:R-:W-:-:S02]  /*0000*/  IMAD.MOV.U32 R1, RZ, RZ, c[0x0][0x28] ;  /* 0x00000a00ff017624 */ /* 0x000fc400078e00ff */
[----:B------:R-:W0:Y:S01]  /*0010*/  S2R R0, SR_CTAID.X ;  /* 0x0000000000007919 */ /* 0x000e220000002500 */
[----:B------:R-:W-:Y:S01]  /*0020*/  IMAD.MOV.U32 R10, RZ, RZ, 0x4 ;  /* 0x00000004ff0a7424 */ /* 0x000fe200078e00ff */
[----:B------:R-:W-:Y:S01]  /*0030*/  CS2R R8, SRZ ;  /* 0x0000000000087805 */ /* 0x000fe2000001ff00 */
[----:B------:R-:W-:Y:S01]  /*0040*/  ULDC.64 UR4, c[0x0][0x118] ;  /* 0x0000460000047ab9 */ /* 0x000fe20000000a00 */
[----:B------:R-:W1:Y:S01]  /*0050*/  S2R R5, SR_TID.X ;  /* 0x0000000000057919 */ /* 0x000e620000002100 */
[----:B0-----:R-:W-:Y:S02]  /*0060*/  IMAD.SHL.U32 R0, R0, 0x200, RZ ;  /* 0x0000020000007824 */ /* 0x001fe400078e00ff */
[----:B-1----:R-:W-:-:S05]  /*0070*/  IMAD.SHL.U32 R3, R5, 0x2, RZ ;  /* 0x0000000205037824 */ /* 0x002fca00078e00ff */
[----:B------:R-:W-:-:S04]  /*0080*/  LOP3.LUT R3, R0, 0x1fe, R3, 0xf8, !PT ;  /* 0x000001fe00037812 */ /* 0x000fc800078ef803 */
[C---:B------:R-:W-:Y:S02]  /*0090*/  LOP3.LUT R2, R3.reuse, 0x1, RZ, 0xfc, !PT ;  /* 0x0000000103027812 */ /* 0x040fe400078efcff */
[C---:B------:R-:W-:Y:S02]  /*00a0*/  ISETP.GE.AND P0, PT, R3.reuse, c[0x0][0x170], PT ;  /* 0x00005c0003007a0c */ /* 0x040fe40003f06270 */
[----:B------:R-:W-:Y:S01]  /*00b0*/  ISETP.GE.AND P1, PT, R2, c[0x0][0x170], PT ;  /* 0x00005c0002007a0c */ /* 0x000fe20003f26270 */
[----:B------:R-:W-:-:S10]  /*00c0*/  IMAD.WIDE R2, R3, R10, c[0x0][0x160] ;  /* 0x0000580003027625 */ /* 0x000fd400078e020a */
[----:B------:R0:W2:Y:S04]  /*00d0*/  @!P0 LDG.E R8, [R2.64] ;  /* 0x0000000402088981 */ /* 0x0000a8000c1e1900 */
[----:B------:R0:W2:Y:S01]  /*00e0*/  @!P1 LDG.E R9, [R2.64+0x4] ;  /* 0x0000040402099981 */ /* 0x0000a2000c1e1900 */
[----:B------:R-:W-:Y:S02]  /*00f0*/  LOP3.LUT R4, R5, 0xff, RZ, 0xc0, !PT ;  /* 0x000000ff05047812 */ /* 0x000fe400078ec0ff */
[----:B------:R-:W-:-:S04]  /*0100*/  LOP3.LUT R0, R0, 0xff, R5, 0xf8, !PT ;  /* 0x000000ff00007812 */ /* 0x000fc800078ef805 */
[C---:B------:R-:W-:Y:S01]  /*0110*/  ISETP.GE.AND P0, PT, R0.reuse, c[0x0][0x170], PT ;  /* 0x00005c0000007a0c */ /* 0x040fe20003f06270 */
[----:B------:R-:W-:-:S05]  /*0120*/  IMAD.HI R5, R0, 0x94f2095, RZ ;  /* 0x094f209500057827 */ /* 0x000fca00078e02ff */
[----:B------:R-:W-:-:S04]  /*0130*/  SHF.R.U32.HI R6, RZ, 0x1f, R5 ;  /* 0x0000001fff067819 */ /* 0x000fc80000011605 */
[----:B------:R-:W-:-:S05]  /*0140*/  LEA.HI.SX32 R5, R5, R6, 0x1d ;  /* 0x0000000605057211 */ /* 0x000fca00078feaff */
[----:B------:R-:W-:Y:S01]  /*0150*/  IMAD R6, R5, -0xdc, R0 ;  /* 0xffffff2405067824 */ /* 0x000fe200078e0200 */
[----:B------:R-:W-:-:S03]  /*0160*/  LOP3.LUT R0, R0, 0x100, RZ, 0xfc, !PT ;  /* 0x0000010000007812 */ /* 0x000fc600078efcff */
[----:B0-----:R-:W-:Y:S01]  /*0170*/  IMAD R2, R5, 0x750, R6 ;  /* 0x0000075005027824 */ /* 0x001fe200078e0206 */
[----:B------:R-:W-:-:S03]  /*0180*/  ISETP.GE.AND P1, PT, R0, c[0x0][0x170], PT ;  /* 0x00005c0000007a0c */ /* 0x000fc60003f26270 */
[----:B------:R-:W-:Y:S01]  /*0190*/  IMAD.WIDE R2, R2, R10, c[0x0][0x168] ;  /* 0x00005a0002027625 */ /* 0x000fe200078e020a */
[----:B--2---:R-:W-:Y:S04]  /*01a0*/  STS.64 [R4.X8], R8 ;  /* 0x0000000804007388 */ /* 0x004fe80000008a00 */
[----:B------:R-:W-:Y:S06]  /*01b0*/  BAR.SYNC 0x0 ;  /* 0x0000000000007b1d */ /* 0x000fec0000000000 */
[----:B------:R-:W0:Y:S04]  /*01c0*/  LDS R7, [R4.X4] ;  /* 0x0000000004077984 */ /* 0x000e280000004800 */
[----:B0-----:R0:W-:Y:S01]  /*01d0*/  @!P0 STG.E [R2.64], R7 ;  /* 0x0000000702008986 */ /* 0x0011e2000c101904 */
[----:B------:R-:W-:Y:S05]  /*01e0*/  @P1 EXIT ;  /* 0x000000000000194d */ /* 0x000fea0003800000 */
[----:B------:R-:W1:Y:S01]  /*01f0*/  LDS R5, [R4.X4+0x400] ;  /* 0x0004000004057984 */ /* 0x000e620000004800 */
[----:B0-----:R-:W-:-:S05]  /*0200*/  IMAD.HI R2, R0, 0x94f2095, RZ ;  /* 0x094f209500027827 */ /* 0x001fca00078e02ff */
[----:B------:R-:W-:-:S04]  /*0210*/  SHF.R.U32.HI R3, RZ, 0x1f, R2 ;  /* 0x0000001fff037819 */ /* 0x000fc80000011602 */
[----:B------:R-:W-:-:S05]  /*0220*/  LEA.HI.SX32 R3, R2, R3, 0x1d ;  /* 0x0000000302037211 */ /* 0x000fca00078feaff */
[----:B------:R-:W-:-:S04]  /*0230*/  IMAD R0, R3, -0xdc, R0 ;  /* 0xffffff2403007824 */ /* 0x000fc800078e0200 */
[----:B------:R-:W-:-:S04]  /*0240*/  IMAD R3, R3, 0x750, R0 ;  /* 0x0000075003037824 */ /* 0x000fc800078e0200 */
[----:B------:R-:W-:-:S05]  /*0250*/  IMAD.WIDE R2, R3, R10, c[0x0][0x168] ;  /* 0x00005a0003027625 */ /* 0x000fca00078e020a */
[----:B-1----:R-:W-:Y:S01]  /*0260*/  STG.E [R2.64], R5 ;  /* 0x0000000502007986 */ /* 0x002fe2000c101904 */
[----:B------:R-:W-:Y:S05]  /*0270*/  EXIT ;  /* 0x000000000000794d */ /* 0x000fea0003800000 */
.L_x_0:
[----:B------:R-:W-:-:S00]  /*0280*/  BRA `(.L_x_0) ;  /* 0xfffffff000007947 */ /* 0x000fc0000383ffff */
[----:B------:R-:W-:-:S00]  /*0290*/  NOP ;  /* 0x0000000000007918 */ /* 0x000fc00000000000 */
        /* <DEDUP_REMOVED lines=14> */
.L_x_1:


//--------------------- .nv.shared.triton_        --------------------------
	.section	.nv.shared.triton_,"aw",@nobits
	.align	16
